//
// Generated by NVIDIA NVVM Compiler
//
// Compiler Build ID: CL-36424714
// Cuda compilation tools, release 13.0, V13.0.88
// Based on NVVM 20.0.0
//

.version 9.0
.target sm_100
.address_size 64

	// .globl	_Z6kernelPiS_S_

.visible .entry _Z6kernelPiS_S_(
	.param .u64 .ptr .align 1 _Z6kernelPiS_S__param_0,
	.param .u64 .ptr .align 1 _Z6kernelPiS_S__param_1,
	.param .u64 .ptr .align 1 _Z6kernelPiS_S__param_2
)
{
	.reg .pred 	%p<98>;
	.reg .b32 	%r<223>;
	.reg .b64 	%rd<16>;

	ld.param.u64 	%rd7, [_Z6kernelPiS_S__param_0];
	ld.param.u64 	%rd8, [_Z6kernelPiS_S__param_1];
	ld.param.u64 	%rd9, [_Z6kernelPiS_S__param_2];
	cvta.to.global.u64 	%rd10, %rd7;
	cvta.to.global.u64 	%rd11, %rd9;
	cvta.to.global.u64 	%rd12, %rd8;
	mov.u32 	%r56, %ctaid.x;
	mov.u32 	%r57, %ntid.x;
	mov.u32 	%r58, %tid.x;
	mad.lo.s32 	%r220, %r56, %r57, %r58;
	and.b32  	%r2, %r58, 31;
	add.s64 	%rd15, %rd11, 32;
	add.s64 	%rd2, %rd10, 262144;
	add.s64 	%rd3, %rd12, 262144;
	mov.b32 	%r221, 0;
	mov.u32 	%r222, %r221;
$L__BB0_1:
	setp.ne.s32 	%p1, %r2, 0;
	mul.wide.s32 	%rd5, %r220, 4;
	add.s64 	%rd13, %rd2, %rd5;
	ld.global.u32 	%r59, [%rd13+-262144];
	ld.global.u32 	%r6, [%rd13+-229376];
	ld.global.u32 	%r7, [%rd13+-196608];
	ld.global.u32 	%r8, [%rd13+-163840];
	ld.global.u32 	%r9, [%rd13+-131072];
	ld.global.u32 	%r10, [%rd13+-98304];
	ld.global.u32 	%r11, [%rd13+-65536];
	ld.global.u32 	%r12, [%rd13+-32768];
	ld.global.u32 	%r13, [%rd13];
	ld.global.u32 	%r14, [%rd13+32768];
	ld.global.u32 	%r15, [%rd13+65536];
	ld.global.u32 	%r16, [%rd13+98304];
	ld.global.u32 	%r17, [%rd13+131072];
	ld.global.u32 	%r18, [%rd13+163840];
	ld.global.u32 	%r19, [%rd13+196608];
	ld.global.u32 	%r20, [%rd13+229376];
	add.s32 	%r21, %r59, %r221;
	shfl.sync.down.b32	%r60|%p2, %r21, 16, 31, -1;
	add.s32 	%r61, %r60, %r21;
	shfl.sync.down.b32	%r62|%p3, %r61, 8, 31, -1;
	add.s32 	%r63, %r61, %r62;
	shfl.sync.down.b32	%r64|%p4, %r63, 4, 31, -1;
	add.s32 	%r65, %r63, %r64;
	shfl.sync.down.b32	%r66|%p5, %r65, 2, 31, -1;
	add.s32 	%r67, %r65, %r66;
	shfl.sync.down.b32	%r68|%p6, %r67, 1, 31, -1;
	add.s32 	%r22, %r67, %r68;
	@%p1 bra 	$L__BB0_3;
	atom.global.add.u32 	%r69, [%rd15+-32], %r22;
$L__BB0_3:
	add.s32 	%r23, %r6, %r21;
	shfl.sync.down.b32	%r70|%p8, %r23, 16, 31, -1;
	add.s32 	%r71, %r70, %r23;
	shfl.sync.down.b32	%r72|%p9, %r71, 8, 31, -1;
	add.s32 	%r73, %r71, %r72;
	shfl.sync.down.b32	%r74|%p10, %r73, 4, 31, -1;
	add.s32 	%r75, %r73, %r74;
	shfl.sync.down.b32	%r76|%p11, %r75, 2, 31, -1;
	add.s32 	%r77, %r75, %r76;
	shfl.sync.down.b32	%r78|%p12, %r77, 1, 31, -1;
	add.s32 	%r24, %r77, %r78;
	@%p1 bra 	$L__BB0_5;
	atom.global.add.u32 	%r79, [%rd15+-28], %r24;
$L__BB0_5:
	setp.ne.s32 	%p13, %r2, 0;
	add.s32 	%r25, %r7, %r23;
	shfl.sync.down.b32	%r80|%p14, %r25, 16, 31, -1;
	add.s32 	%r81, %r80, %r25;
	shfl.sync.down.b32	%r82|%p15, %r81, 8, 31, -1;
	add.s32 	%r83, %r81, %r82;
	shfl.sync.down.b32	%r84|%p16, %r83, 4, 31, -1;
	add.s32 	%r85, %r83, %r84;
	shfl.sync.down.b32	%r86|%p17, %r85, 2, 31, -1;
	add.s32 	%r87, %r85, %r86;
	shfl.sync.down.b32	%r88|%p18, %r87, 1, 31, -1;
	add.s32 	%r26, %r87, %r88;
	@%p13 bra 	$L__BB0_7;
	atom.global.add.u32 	%r89, [%rd15+-24], %r26;
$L__BB0_7:
	add.s32 	%r27, %r8, %r25;
	shfl.sync.down.b32	%r90|%p20, %r27, 16, 31, -1;
	add.s32 	%r91, %r90, %r27;
	shfl.sync.down.b32	%r92|%p21, %r91, 8, 31, -1;
	add.s32 	%r93, %r91, %r92;
	shfl.sync.down.b32	%r94|%p22, %r93, 4, 31, -1;
	add.s32 	%r95, %r93, %r94;
	shfl.sync.down.b32	%r96|%p23, %r95, 2, 31, -1;
	add.s32 	%r97, %r95, %r96;
	shfl.sync.down.b32	%r98|%p24, %r97, 1, 31, -1;
	add.s32 	%r28, %r97, %r98;
	@%p13 bra 	$L__BB0_9;
	atom.global.add.u32 	%r99, [%rd15+-20], %r28;
$L__BB0_9:
	setp.ne.s32 	%p25, %r2, 0;
	add.s32 	%r29, %r9, %r27;
	shfl.sync.down.b32	%r100|%p26, %r29, 16, 31, -1;
	add.s32 	%r101, %r100, %r29;
	shfl.sync.down.b32	%r102|%p27, %r101, 8, 31, -1;
	add.s32 	%r103, %r101, %r102;
	shfl.sync.down.b32	%r104|%p28, %r103, 4, 31, -1;
	add.s32 	%r105, %r103, %r104;
	shfl.sync.down.b32	%r106|%p29, %r105, 2, 31, -1;
	add.s32 	%r107, %r105, %r106;
	shfl.sync.down.b32	%r108|%p30, %r107, 1, 31, -1;
	add.s32 	%r30, %r107, %r108;
	@%p25 bra 	$L__BB0_11;
	atom.global.add.u32 	%r109, [%rd15+-16], %r30;
$L__BB0_11:
	add.s32 	%r31, %r10, %r29;
	shfl.sync.down.b32	%r110|%p32, %r31, 16, 31, -1;
	add.s32 	%r111, %r110, %r31;
	shfl.sync.down.b32	%r112|%p33, %r111, 8, 31, -1;
	add.s32 	%r113, %r111, %r112;
	shfl.sync.down.b32	%r114|%p34, %r113, 4, 31, -1;
	add.s32 	%r115, %r113, %r114;
	shfl.sync.down.b32	%r116|%p35, %r115, 2, 31, -1;
	add.s32 	%r117, %r115, %r116;
	shfl.sync.down.b32	%r118|%p36, %r117, 1, 31, -1;
	add.s32 	%r32, %r117, %r118;
	@%p25 bra 	$L__BB0_13;
	atom.global.add.u32 	%r119, [%rd15+-12], %r32;
$L__BB0_13:
	setp.ne.s32 	%p37, %r2, 0;
	add.s32 	%r33, %r11, %r31;
	shfl.sync.down.b32	%r120|%p38, %r33, 16, 31, -1;
	add.s32 	%r121, %r120, %r33;
	shfl.sync.down.b32	%r122|%p39, %r121, 8, 31, -1;
	add.s32 	%r123, %r121, %r122;
	shfl.sync.down.b32	%r124|%p40, %r123, 4, 31, -1;
	add.s32 	%r125, %r123, %r124;
	shfl.sync.down.b32	%r126|%p41, %r125, 2, 31, -1;
	add.s32 	%r127, %r125, %r126;
	shfl.sync.down.b32	%r128|%p42, %r127, 1, 31, -1;
	add.s32 	%r34, %r127, %r128;
	@%p37 bra 	$L__BB0_15;
	atom.global.add.u32 	%r129, [%rd15+-8], %r34;
$L__BB0_15:
	add.s32 	%r35, %r12, %r33;
	shfl.sync.down.b32	%r130|%p44, %r35, 16, 31, -1;
	add.s32 	%r131, %r130, %r35;
	shfl.sync.down.b32	%r132|%p45, %r131, 8, 31, -1;
	add.s32 	%r133, %r131, %r132;
	shfl.sync.down.b32	%r134|%p46, %r133, 4, 31, -1;
	add.s32 	%r135, %r133, %r134;
	shfl.sync.down.b32	%r136|%p47, %r135, 2, 31, -1;
	add.s32 	%r137, %r135, %r136;
	shfl.sync.down.b32	%r138|%p48, %r137, 1, 31, -1;
	add.s32 	%r36, %r137, %r138;
	@%p37 bra 	$L__BB0_17;
	atom.global.add.u32 	%r139, [%rd15+-4], %r36;
$L__BB0_17:
	setp.ne.s32 	%p49, %r2, 0;
	add.s32 	%r37, %r13, %r35;
	shfl.sync.down.b32	%r140|%p50, %r37, 16, 31, -1;
	add.s32 	%r141, %r140, %r37;
	shfl.sync.down.b32	%r142|%p51, %r141, 8, 31, -1;
	add.s32 	%r143, %r141, %r142;
	shfl.sync.down.b32	%r144|%p52, %r143, 4, 31, -1;
	add.s32 	%r145, %r143, %r144;
	shfl.sync.down.b32	%r146|%p53, %r145, 2, 31, -1;
	add.s32 	%r147, %r145, %r146;
	shfl.sync.down.b32	%r148|%p54, %r147, 1, 31, -1;
	add.s32 	%r38, %r147, %r148;
	@%p49 bra 	$L__BB0_19;
	atom.global.add.u32 	%r149, [%rd15], %r38;
$L__BB0_19:
	add.s32 	%r39, %r14, %r37;
	shfl.sync.down.b32	%r150|%p56, %r39, 16, 31, -1;
	add.s32 	%r151, %r150, %r39;
	shfl.sync.down.b32	%r152|%p57, %r151, 8, 31, -1;
	add.s32 	%r153, %r151, %r152;
	shfl.sync.down.b32	%r154|%p58, %r153, 4, 31, -1;
	add.s32 	%r155, %r153, %r154;
	shfl.sync.down.b32	%r156|%p59, %r155, 2, 31, -1;
	add.s32 	%r157, %r155, %r156;
	shfl.sync.down.b32	%r158|%p60, %r157, 1, 31, -1;
	add.s32 	%r40, %r157, %r158;
	@%p49 bra 	$L__BB0_21;
	atom.global.add.u32 	%r159, [%rd15+4], %r40;
$L__BB0_21:
	setp.ne.s32 	%p61, %r2, 0;
	add.s32 	%r41, %r15, %r39;
	shfl.sync.down.b32	%r160|%p62, %r41, 16, 31, -1;
	add.s32 	%r161, %r160, %r41;
	shfl.sync.down.b32	%r162|%p63, %r161, 8, 31, -1;
	add.s32 	%r163, %r161, %r162;
	shfl.sync.down.b32	%r164|%p64, %r163, 4, 31, -1;
	add.s32 	%r165, %r163, %r164;
	shfl.sync.down.b32	%r166|%p65, %r165, 2, 31, -1;
	add.s32 	%r167, %r165, %r166;
	shfl.sync.down.b32	%r168|%p66, %r167, 1, 31, -1;
	add.s32 	%r42, %r167, %r168;
	@%p61 bra 	$L__BB0_23;
	atom.global.add.u32 	%r169, [%rd15+8], %r42;
$L__BB0_23:
	add.s32 	%r43, %r16, %r41;
	shfl.sync.down.b32	%r170|%p68, %r43, 16, 31, -1;
	add.s32 	%r171, %r170, %r43;
	shfl.sync.down.b32	%r172|%p69, %r171, 8, 31, -1;
	add.s32 	%r173, %r171, %r172;
	shfl.sync.down.b32	%r174|%p70, %r173, 4, 31, -1;
	add.s32 	%r175, %r173, %r174;
	shfl.sync.down.b32	%r176|%p71, %r175, 2, 31, -1;
	add.s32 	%r177, %r175, %r176;
	shfl.sync.down.b32	%r178|%p72, %r177, 1, 31, -1;
	add.s32 	%r44, %r177, %r178;
	@%p61 bra 	$L__BB0_25;
	atom.global.add.u32 	%r179, [%rd15+12], %r44;
$L__BB0_25:
	setp.ne.s32 	%p73, %r2, 0;
	add.s32 	%r45, %r17, %r43;
	shfl.sync.down.b32	%r180|%p74, %r45, 16, 31, -1;
	add.s32 	%r181, %r180, %r45;
	shfl.sync.down.b32	%r182|%p75, %r181, 8, 31, -1;
	add.s32 	%r183, %r181, %r182;
	shfl.sync.down.b32	%r184|%p76, %r183, 4, 31, -1;
	add.s32 	%r185, %r183, %r184;
	shfl.sync.down.b32	%r186|%p77, %r185, 2, 31, -1;
	add.s32 	%r187, %r185, %r186;
	shfl.sync.down.b32	%r188|%p78, %r187, 1, 31, -1;
	add.s32 	%r46, %r187, %r188;
	@%p73 bra 	$L__BB0_27;
	atom.global.add.u32 	%r189, [%rd15+16], %r46;
$L__BB0_27:
	add.s32 	%r47, %r18, %r45;
	shfl.sync.down.b32	%r190|%p80, %r47, 16, 31, -1;
	add.s32 	%r191, %r190, %r47;
	shfl.sync.down.b32	%r192|%p81, %r191, 8, 31, -1;
	add.s32 	%r193, %r191, %r192;
	shfl.sync.down.b32	%r194|%p82, %r193, 4, 31, -1;
	add.s32 	%r195, %r193, %r194;
	shfl.sync.down.b32	%r196|%p83, %r195, 2, 31, -1;
	add.s32 	%r197, %r195, %r196;
	shfl.sync.down.b32	%r198|%p84, %r197, 1, 31, -1;
	add.s32 	%r48, %r197, %r198;
	@%p73 bra 	$L__BB0_29;
	atom.global.add.u32 	%r199, [%rd15+20], %r48;
$L__BB0_29:
	setp.ne.s32 	%p85, %r2, 0;
	add.s32 	%r49, %r19, %r47;
	shfl.sync.down.b32	%r200|%p86, %r49, 16, 31, -1;
	add.s32 	%r201, %r200, %r49;
	shfl.sync.down.b32	%r202|%p87, %r201, 8, 31, -1;
	add.s32 	%r203, %r201, %r202;
	shfl.sync.down.b32	%r204|%p88, %r203, 4, 31, -1;
	add.s32 	%r205, %r203, %r204;
	shfl.sync.down.b32	%r206|%p89, %r205, 2, 31, -1;
	add.s32 	%r207, %r205, %r206;
	shfl.sync.down.b32	%r208|%p90, %r207, 1, 31, -1;
	add.s32 	%r50, %r207, %r208;
	@%p85 bra 	$L__BB0_31;
	atom.global.add.u32 	%r209, [%rd15+24], %r50;
$L__BB0_31:
	add.s32 	%r221, %r20, %r49;
	shfl.sync.down.b32	%r210|%p92, %r221, 16, 31, -1;
	add.s32 	%r211, %r210, %r221;
	shfl.sync.down.b32	%r212|%p93, %r211, 8, 31, -1;
	add.s32 	%r213, %r211, %r212;
	shfl.sync.down.b32	%r214|%p94, %r213, 4, 31, -1;
	add.s32 	%r215, %r213, %r214;
	shfl.sync.down.b32	%r216|%p95, %r215, 2, 31, -1;
	add.s32 	%r217, %r215, %r216;
	shfl.sync.down.b32	%r218|%p96, %r217, 1, 31, -1;
	add.s32 	%r52, %r217, %r218;
	@%p85 bra 	$L__BB0_33;
	atom.global.add.u32 	%r219, [%rd15+28], %r52;
$L__BB0_33:
	add.s64 	%rd14, %rd3, %rd5;
	st.global.u32 	[%rd14+-262144], %r21;
	st.global.u32 	[%rd14+-229376], %r23;
	st.global.u32 	[%rd14+-196608], %r25;
	st.global.u32 	[%rd14+-163840], %r27;
	st.global.u32 	[%rd14+-131072], %r29;
	st.global.u32 	[%rd14+-98304], %r31;
	st.global.u32 	[%rd14+-65536], %r33;
	st.global.u32 	[%rd14+-32768], %r35;
	st.global.u32 	[%rd14], %r37;
	st.global.u32 	[%rd14+32768], %r39;
	st.global.u32 	[%rd14+65536], %r41;
	st.global.u32 	[%rd14+98304], %r43;
	st.global.u32 	[%rd14+131072], %r45;
	st.global.u32 	[%rd14+163840], %r47;
	st.global.u32 	[%rd14+196608], %r49;
	st.global.u32 	[%rd14+229376], %r221;
	add.s32 	%r220, %r220, 131072;
	add.s32 	%r222, %r222, 1;
	add.s64 	%rd15, %rd15, 64;
	setp.ne.s32 	%p97, %r222, 512;
	@%p97 bra 	$L__BB0_1;
	ret;

}


// ===== COMPILED SASS (sm_100) =====

	.target	sm_100

	.elftype	@"ET_EXEC"


//--------------------- .note.nv.tkinfo           --------------------------
	.section	.note.nv.tkinfo,"",@"SHT_NOTE"
	.sectionflags	@"SHF_NOTE_NV_TKINFO"
	.tkinfo
        /*0018*/ 	.word	0x00000002
        /*0030*/ 	.string	""
        /*0030*/ 	.string	"ptxas"
        /*0030*/ 	.string	"Cuda compilation tools, release 13.0, V13.0.88"
        /*0030*/ 	.string	"Build cuda_13.0.r13.0/compiler.36424714_0"
        /*0030*/ 	.string	"-arch sm_100 -m 64 "



//--------------------- .note.nv.cuinfo           --------------------------
	.section	.note.nv.cuinfo,"",@"SHT_NOTE"
	.sectionflags	@"SHF_NOTE_NV_CUINFO"
        /*0018*/ 	.short	0x0002
        /*001a*/ 	.short	0x0064
        /*001c*/ 	.short	0x0082
	.zero		2


//--------------------- .nv.info                  --------------------------
	.section	.nv.info,"",@"SHT_CUDA_INFO"
	.align	4


	//----- nvinfo : EIATTR_REGCOUNT
	.align		4
        /*0000*/ 	.byte	0x04, 0x2f
        /*0002*/ 	.short	(.L_1 - .L_0)
	.align		4
.L_0:
        /*0004*/ 	.word	index@(_Z6kernelPiS_S_)
        /*0008*/ 	.word	0x00000020


	//----- nvinfo : EIATTR_FRAME_SIZE
	.align		4
.L_1:
        /*000c*/ 	.byte	0x04, 0x11
        /*000e*/ 	.short	(.L_3 - .L_2)
	.align		4
.L_2:
        /*0010*/ 	.word	index@(_Z6kernelPiS_S_)
        /*0014*/ 	.word	0x00000000


	//----- nvinfo : EIATTR_MIN_STACK_SIZE
	.align		4
.L_3:
        /*0018*/ 	.byte	0x04, 0x12
        /*001a*/ 	.short	(.L_5 - .L_4)
	.align		4
.L_4:
        /*001c*/ 	.word	index@(_Z6kernelPiS_S_)
        /*0020*/ 	.word	0x00000000
.L_5:


//--------------------- .nv.compat                --------------------------
	.section	.nv.compat,"",@"SHT_CUDA_COMPAT_INFO"
	.align	4
        /*0000*/ 	.byte	0x02, 0x09, 0x00, 0x00, 0x02, 0x02, 0x01, 0x00, 0x02, 0x05, 0x05, 0x00, 0x03, 0x07, 0x01, 0x01
        /*0010*/ 	.byte	0x02, 0x03, 0x00, 0x00, 0x02, 0x06, 0x01, 0x00, 0x04, 0x0b, 0x08, 0x00, 0x09, 0x00, 0x00, 0x00
        /*0020*/ 	.byte	0x00, 0x00, 0x00, 0x00


//--------------------- .nv.info._Z6kernelPiS_S_  --------------------------
	.section	.nv.info._Z6kernelPiS_S_,"",@"SHT_CUDA_INFO"
	.sectionflags	@""
	.align	4


	//----- nvinfo : EIATTR_CUDA_API_VERSION
	.align		4
        /*0000*/ 	.byte	0x04, 0x37
        /*0002*/ 	.short	(.L_7 - .L_6)
.L_6:
        /*0004*/ 	.word	0x00000082


	//----- nvinfo : EIATTR_KPARAM_INFO
	.align		4
.L_7:
        /*0008*/ 	.byte	0x04, 0x17
        /*000a*/ 	.short	(.L_9 - .L_8)
.L_8:
        /*000c*/ 	.word	0x00000000
        /*0010*/ 	.short	0x0002
        /*0012*/ 	.short	0x0010
        /*0014*/ 	.byte	0x00, 0xf5, 0x21, 0x00


	//----- nvinfo : EIATTR_KPARAM_INFO
	.align		4
.L_9:
        /*0018*/ 	.byte	0x04, 0x17
        /*001a*/ 	.short	(.L_11 - .L_10)
.L_10:
        /*001c*/ 	.word	0x00000000
        /*0020*/ 	.short	0x0001
        /*0022*/ 	.short	0x0008
        /*0024*/ 	.byte	0x00, 0xf5, 0x21, 0x00


	//----- nvinfo : EIATTR_KPARAM_INFO
	.align		4
.L_11:
        /*0028*/ 	.byte	0x04, 0x17
        /*002a*/ 	.short	(.L_13 - .L_12)
.L_12:
        /*002c*/ 	.word	0x00000000
        /*0030*/ 	.short	0x0000
        /*0032*/ 	.short	0x0000
        /*0034*/ 	.byte	0x00, 0xf5, 0x21, 0x00


	//----- nvinfo : EIATTR_SPARSE_MMA_MASK
	.align		4
.L_13:
        /*0038*/ 	.byte	0x03, 0x50
        /*003a*/ 	.short	0x0000


	//----- nvinfo : EIATTR_MAXREG_COUNT
	.align		4
        /*003c*/ 	.byte	0x03, 0x1b
        /*003e*/ 	.short	0x00ff


	//----- nvinfo : EIATTR_MERCURY_ISA_VERSION
	.align		4
        /*0040*/ 	.byte	0x03, 0x5f
        /*0042*/ 	.short	0x0101


	//----- nvinfo : EIATTR_INT_WARP_WIDE_INSTR_OFFSETS
	.align		4
        /*0044*/ 	.byte	0x04, 0x31
        /*0046*/ 	.short	(.L_15 - .L_14)


	//   ....[0]....
.L_14:
        /*0048*/ 	.word	0x00000380


	//   ....[1]....
        /*004c*/ 	.word	0x00000390


	//   ....[2]....
        /*0050*/ 	.word	0x000004d0


	//   ....[3]....
        /*0054*/ 	.word	0x000004e0


	//   ....[4]....
        /*0058*/ 	.word	0x00000630


	//   ....[5]....
        /*005c*/ 	.word	0x00000640


	//   ....[6]....
        /*0060*/ 	.word	0x00000780


	//   ....[7]....
        /*0064*/ 	.word	0x00000790


	//   ....[8]....
        /*0068*/ 	.word	0x000008d0


	//   ....[9]....
        /*006c*/ 	.word	0x000008e0


	//   ....[10]....
        /*0070*/ 	.word	0x00000a20


	//   ....[11]....
        /*0074*/ 	.word	0x00000a30


	//   ....[12]....
        /*0078*/ 	.word	0x00000b70


	//   ....[13]....
        /*007c*/ 	.word	0x00000b80


	//   ....[14]....
        /*0080*/ 	.word	0x00000cc0


	//   ....[15]....
        /*0084*/ 	.word	0x00000cd0


	//   ....[16]....
        /*0088*/ 	.word	0x00000e10


	//   ....[17]....
        /*008c*/ 	.word	0x00000e20


	//   ....[18]....
        /*0090*/ 	.word	0x00000f60


	//   ....[19]....
        /*0094*/ 	.word	0x00000f70


	//   ....[20]....
        /*0098*/ 	.word	0x000010b0


	//   ....[21]....
        /*009c*/ 	.word	0x000010c0


	//   ....[22]....
        /*00a0*/ 	.word	0x00001200


	//   ....[23]....
        /*00a4*/ 	.word	0x00001210


	//   ....[24]....
        /*00a8*/ 	.word	0x00001350


	//   ....[25]....
        /*00ac*/ 	.word	0x00001360


	//   ....[26]....
        /*00b0*/ 	.word	0x000014a0


	//   ....[27]....
        /*00b4*/ 	.word	0x000014b0


	//   ....[28]....
        /*00b8*/ 	.word	0x000015f0


	//   ....[29]....
        /*00bc*/ 	.word	0x00001600


	//   ....[30]....
        /*00c0*/ 	.word	0x00001740


	//   ....[31]....
        /*00c4*/ 	.word	0x00001750


	//----- nvinfo : EIATTR_COOP_GROUP_MASK_REGIDS
	.align		4
.L_15:
        /*00c8*/ 	.byte	0x04, 0x29
        /*00ca*/ 	.short	(.L_17 - .L_16)


	//   ....[0]....
.L_16:
        /*00cc*/ 	.word	0xffffffff


	//   ....[1]....
        /*00d0*/ 	.word	0xffffffff


	//   ....[2]....
        /*00d4*/ 	.word	0xffffffff


	//   ....[3]....
        /*00d8*/ 	.word	0xffffffff


	//   ....[4]....
        /*00dc*/ 	.word	0xffffffff


	//   ....[5]....
        /*00e0*/ 	.word	0xffffffff


	//   ....[6]....
        /*00e4*/ 	.word	0xffffffff


	//   ....[7]....
        /*00e8*/ 	.word	0xffffffff


	//   ....[8]....
        /*00ec*/ 	.word	0xffffffff


	//   ....[9]....
        /*00f0*/ 	.word	0xffffffff


	//   ....[10]....
        /*00f4*/ 	.word	0xffffffff


	//   ....[11]....
        /*00f8*/ 	.word	0xffffffff


	//   ....[12]....
        /*00fc*/ 	.word	0xffffffff


	//   ....[13]....
        /*0100*/ 	.word	0xffffffff


	//   ....[14]....
        /*0104*/ 	.word	0xffffffff


	//   ....[15]....
        /*0108*/ 	.word	0xffffffff


	//   ....[16]....
        /*010c*/ 	.word	0xffffffff


	//   ....[17]....
        /*0110*/ 	.word	0xffffffff


	//   ....[18]....
        /*0114*/ 	.word	0xffffffff


	//   ....[19]....
        /*0118*/ 	.word	0xffffffff


	//   ....[20]....
        /*011c*/ 	.word	0xffffffff


	//   ....[21]....
        /*0120*/ 	.word	0xffffffff


	//   ....[22]....
        /*0124*/ 	.word	0xffffffff


	//   ....[23]....
        /*0128*/ 	.word	0xffffffff


	//   ....[24]....
        /*012c*/ 	.word	0xffffffff


	//   ....[25]....
        /*0130*/ 	.word	0xffffffff


	//   ....[26]....
        /*0134*/ 	.word	0xffffffff


	//   ....[27]....
        /*0138*/ 	.word	0xffffffff


	//   ....[28]....
        /*013c*/ 	.word	0xffffffff


	//   ....[29]....
        /*0140*/ 	.word	0xffffffff


	//   ....[30]....
        /*0144*/ 	.word	0xffffffff


	//   ....[31]....
        /*0148*/ 	.word	0xffffffff


	//   ....[32]....
        /*014c*/ 	.word	0xffffffff


	//   ....[33]....
        /*0150*/ 	.word	0xffffffff


	//   ....[34]....
        /*0154*/ 	.word	0xffffffff


	//   ....[35]....
        /*0158*/ 	.word	0xffffffff


	//   ....[36]....
        /*015c*/ 	.word	0xffffffff


	//   ....[37]....
        /*0160*/ 	.word	0xffffffff


	//   ....[38]....
        /*0164*/ 	.word	0xffffffff


	//   ....[39]....
        /*0168*/ 	.word	0xffffffff


	//   ....[40]....
        /*016c*/ 	.word	0xffffffff


	//   ....[41]....
        /*0170*/ 	.word	0xffffffff


	//   ....[42]....
        /*0174*/ 	.word	0xffffffff


	//   ....[43]....
        /*0178*/ 	.word	0xffffffff


	//   ....[44]....
        /*017c*/ 	.word	0xffffffff


	//   ....[45]....
        /*0180*/ 	.word	0xffffffff


	//   ....[46]....
        /*0184*/ 	.word	0xffffffff


	//   ....[47]....
        /*0188*/ 	.word	0xffffffff


	//   ....[48]....
        /*018c*/ 	.word	0xffffffff


	//   ....[49]....
        /*0190*/ 	.word	0xffffffff


	//   ....[50]....
        /*0194*/ 	.word	0xffffffff


	//   ....[51]....
        /*0198*/ 	.word	0xffffffff


	//   ....[52]....
        /*019c*/ 	.word	0xffffffff


	//   ....[53]....
        /*01a0*/ 	.word	0xffffffff


	//   ....[54]....
        /*01a4*/ 	.word	0xffffffff


	//   ....[55]....
        /*01a8*/ 	.word	0xffffffff


	//   ....[56]....
        /*01ac*/ 	.word	0xffffffff


	//   ....[57]....
        /*01b0*/ 	.word	0xffffffff


	//   ....[58]....
        /*01b4*/ 	.word	0xffffffff


	//   ....[59]....
        /*01b8*/ 	.word	0xffffffff


	//   ....[60]....
        /*01bc*/ 	.word	0xffffffff


	//   ....[61]....
        /*01c0*/ 	.word	0xffffffff


	//   ....[62]....
        /*01c4*/ 	.word	0xffffffff


	//   ....[63]....
        /*01c8*/ 	.word	0xffffffff


	//   ....[64]....
        /*01cc*/ 	.word	0xffffffff


	//   ....[65]....
        /*01d0*/ 	.word	0xffffffff


	//   ....[66]....
        /*01d4*/ 	.word	0xffffffff


	//   ....[67]....
        /*01d8*/ 	.word	0xffffffff


	//   ....[68]....
        /*01dc*/ 	.word	0xffffffff


	//   ....[69]....
        /*01e0*/ 	.word	0xffffffff


	//   ....[70]....
        /*01e4*/ 	.word	0xffffffff


	//   ....[71]....
        /*01e8*/ 	.word	0xffffffff


	//   ....[72]....
        /*01ec*/ 	.word	0xffffffff


	//   ....[73]....
        /*01f0*/ 	.word	0xffffffff


	//   ....[74]....
        /*01f4*/ 	.word	0xffffffff


	//   ....[75]....
        /*01f8*/ 	.word	0xffffffff


	//   ....[76]....
        /*01fc*/ 	.word	0xffffffff


	//   ....[77]....
        /*0200*/ 	.word	0xffffffff


	//   ....[78]....
        /*0204*/ 	.word	0xffffffff


	//   ....[79]....
        /*0208*/ 	.word	0xffffffff


	//----- nvinfo : EIATTR_COOP_GROUP_INSTR_OFFSETS
	.align		4
.L_17:
        /*020c*/ 	.byte	0x04, 0x28
        /*020e*/ 	.short	(.L_19 - .L_18)


	//   ....[0]....
.L_18:
        /*0210*/ 	.word	0x00000250


	//   ....[1]....
        /*0214*/ 	.word	0x00000270


	//   ....[2]....
        /*0218*/ 	.word	0x000002b0


	//   ....[3]....
        /*021c*/ 	.word	0x000002e0


	//   ....[4]....
        /*0220*/ 	.word	0x00000310


	//   ....[5]....
        /*0224*/ 	.word	0x000003f0


	//   ....[6]....
        /*0228*/ 	.word	0x00000420


	//   ....[7]....
        /*022c*/ 	.word	0x00000440


	//   ....[8]....
        /*0230*/ 	.word	0x00000460


	//   ....[9]....
        /*0234*/ 	.word	0x00000490


	//   ....[10]....
        /*0238*/ 	.word	0x00000540


	//   ....[11]....
        /*023c*/ 	.word	0x00000590


	//   ....[12]....
        /*0240*/ 	.word	0x000005b0


	//   ....[13]....
        /*0244*/ 	.word	0x000005d0


	//   ....[14]....
        /*0248*/ 	.word	0x000005f0


	//   ....[15]....
        /*024c*/ 	.word	0x000006a0


	//   ....[16]....
        /*0250*/ 	.word	0x000006e0


	//   ....[17]....
        /*0254*/ 	.word	0x00000700


	//   ....[18]....
        /*0258*/ 	.word	0x00000720


	//   ....[19]....
        /*025c*/ 	.word	0x00000740


	//   ....[20]....
        /*0260*/ 	.word	0x000007f0


	//   ....[21]....
        /*0264*/ 	.word	0x00000820


	//   ....[22]....
        /*0268*/ 	.word	0x00000840


	//   ....[23]....
        /*026c*/ 	.word	0x00000860


	//   ....[24]....
        /*0270*/ 	.word	0x00000890


	//   ....[25]....
        /*0274*/ 	.word	0x00000940


	//   ....[26]....
        /*0278*/ 	.word	0x00000970


	//   ....[27]....
        /*027c*/ 	.word	0x00000990


	//   ....[28]....
        /*0280*/ 	.word	0x000009b0


	//   ....[29]....
        /*0284*/ 	.word	0x000009e0


	//   ....[30]....
        /*0288*/ 	.word	0x00000a90


	//   ....[31]....
        /*028c*/ 	.word	0x00000ac0


	//   ....[32]....
        /*0290*/ 	.word	0x00000ae0


	//   ....[33]....
        /*0294*/ 	.word	0x00000b00


	//   ....[34]....
        /*0298*/ 	.word	0x00000b30


	//   ....[35]....
        /*029c*/ 	.word	0x00000be0


	//   ....[36]....
        /*02a0*/ 	.word	0x00000c10


	//   ....[37]....
        /*02a4*/ 	.word	0x00000c30


	//   ....[38]....
        /*02a8*/ 	.word	0x00000c50


	//   ....[39]....
        /*02ac*/ 	.word	0x00000c80


	//   ....[40]....
        /*02b0*/ 	.word	0x00000d30


	//   ....[41]....
        /*02b4*/ 	.word	0x00000d60


	//   ....[42]....
        /*02b8*/ 	.word	0x00000d80


	//   ....[43]....
        /*02bc*/ 	.word	0x00000da0


	//   ....[44]....
        /*02c0*/ 	.word	0x00000dd0


	//   ....[45]....
        /*02c4*/ 	.word	0x00000e80


	//   ....[46]....
        /*02c8*/ 	.word	0x00000ec0


	//   ....[47]....
        /*02cc*/ 	.word	0x00000ee0


	//   ....[48]....
        /*02d0*/ 	.word	0x00000f00


	//   ....[49]....
        /*02d4*/ 	.word	0x00000f20


	//   ....[50]....
        /*02d8*/ 	.word	0x00000fd0


	//   ....[51]....
        /*02dc*/ 	.word	0x00001000


	//   ....[52]....
        /*02e0*/ 	.word	0x00001020


	//   ....[53]....
        /*02e4*/ 	.word	0x00001040


	//   ....[54]....
        /*02e8*/ 	.word	0x00001070


	//   ....[55]....
        /*02ec*/ 	.word	0x00001120


	//   ....[56]....
        /*02f0*/ 	.word	0x00001160


	//   ....[57]....
        /*02f4*/ 	.word	0x00001180


	//   ....[58]....
        /*02f8*/ 	.word	0x000011a0


	//   ....[59]....
        /*02fc*/ 	.word	0x000011c0


	//   ....[60]....
        /*0300*/ 	.word	0x00001270


	//   ....[61]....
        /*0304*/ 	.word	0x000012a0


	//   ....[62]....
        /*0308*/ 	.word	0x000012c0


	//   ....[63]....
        /*030c*/ 	.word	0x000012e0


	//   ....[64]....
        /*0310*/ 	.word	0x00001310


	//   ....[65]....
        /*0314*/ 	.word	0x000013c0


	//   ....[66]....
        /*0318*/ 	.word	0x000013f0


	//   ....[67]....
        /*031c*/ 	.word	0x00001410


	//   ....[68]....
        /*0320*/ 	.word	0x00001430


	//   ....[69]....
        /*0324*/ 	.word	0x00001460


	//   ....[70]....
        /*0328*/ 	.word	0x00001510


	//   ....[71]....
        /*032c*/ 	.word	0x00001550


	//   ....[72]....
        /*0330*/ 	.word	0x00001570


	//   ....[73]....
        /*0334*/ 	.word	0x00001590


	//   ....[74]....
        /*0338*/ 	.word	0x000015b0


	//   ....[75]....
        /*033c*/ 	.word	0x00001660


	//   ....[76]....
        /*0340*/ 	.word	0x00001690


	//   ....[77]....
        /*0344*/ 	.word	0x000016b0


	//   ....[78]....
        /*0348*/ 	.word	0x000016d0


	//   ....[79]....
        /*034c*/ 	.word	0x00001700


	//----- nvinfo : EIATTR_VRC_CTA_INIT_COUNT
	.align		4
.L_19:
        /*0350*/ 	.byte	0x02, 0x4a
	.zero		1
	.zero		1


	//----- nvinfo : EIATTR_EXIT_INSTR_OFFSETS
	.align		4
        /*0354*/ 	.byte	0x04, 0x1c
        /*0356*/ 	.short	(.L_21 - .L_20)


	//   ....[0]....
.L_20:
        /*0358*/ 	.word	0x00001940


	//----- nvinfo : EIATTR_CRS_STACK_SIZE
	.align		4
.L_21:
        /*035c*/ 	.byte	0x04, 0x1e
        /*035e*/ 	.short	(.L_23 - .L_22)
.L_22:
        /*0360*/ 	.word	0x00000000


	//----- nvinfo : EIATTR_CBANK_PARAM_SIZE
	.align		4
.L_23:
        /*0364*/ 	.byte	0x03, 0x19
        /*0366*/ 	.short	0x0018


	//----- nvinfo : EIATTR_PARAM_CBANK
	.align		4
        /*0368*/ 	.byte	0x04, 0x0a
        /*036a*/ 	.short	(.L_25 - .L_24)
	.align		4
.L_24:
        /*036c*/ 	.word	index@(.nv.constant0._Z6kernelPiS_S_)
        /*0370*/ 	.short	0x0380
        /*0372*/ 	.short	0x0018


	//----- nvinfo : EIATTR_SW_WAR
	.align		4
.L_25:
        /*0374*/ 	.byte	0x04, 0x36
        /*0376*/ 	.short	(.L_27 - .L_26)
.L_26:
        /*0378*/ 	.word	0x00000008
.L_27:


//--------------------- .nv.callgraph             --------------------------
	.section	.nv.callgraph,"",@"SHT_CUDA_CALLGRAPH"
	.align	4
	.sectionentsize	8
	.align		4
        /*0000*/ 	.word	0x00000000
	.align		4
        /*0004*/ 	.word	0xffffffff
	.align		4
        /*0008*/ 	.word	0x00000000
	.align		4
        /*000c*/ 	.word	0xfffffffe
	.align		4
        /*0010*/ 	.word	0x00000000
	.align		4
        /*0014*/ 	.word	0xfffffffd
	.align		4
        /*0018*/ 	.word	0x00000000
	.align		4
        /*001c*/ 	.word	0xfffffffc


//--------------------- .text._Z6kernelPiS_S_     --------------------------
	.section	.text._Z6kernelPiS_S_,"ax",@progbits
	.align	128
        .global         _Z6kernelPiS_S_
        .type           _Z6kernelPiS_S_,@function
        .size           _Z6kernelPiS_S_,(.L_x_34 - _Z6kernelPiS_S_)
        .other          _Z6kernelPiS_S_,@"STO_CUDA_ENTRY STV_DEFAULT"
_Z6kernelPiS_S_:
.text._Z6kernelPiS_S_:
[----:B------:R-:W-:Y:S01]  /*0000*/  LDC R1, c[0x0][0x37c] ;  /* 0x0000df00ff017b82 */ /* 0x000fe20000000800 */
[----:B------:R-:W0:Y:S01]  /*0010*/  S2R R3, SR_TID.X ;  /* 0x0000000000037919 */ /* 0x000e220000002100 */
[----:B------:R-:W1:Y:S06]  /*0020*/  LDCU.64 UR4, c[0x0][0x390] ;  /* 0x00007200ff0477ac */ /* 0x000e6c0008000a00 */
[----:B------:R-:W2:Y:S01]  /*0030*/  S2UR UR16, SR_CTAID.X ;  /* 0x00000000001079c3 */ /* 0x000ea20000002500 */
[----:B------:R-:W-:Y:S01]  /*0040*/  IMAD.MOV.U32 R9, RZ, RZ, RZ ;  /* 0x000000ffff097224 */ /* 0x000fe200078e00ff */
[----:B------:R-:W3:Y:S01]  /*0050*/  LDCU.128 UR12, c[0x0][0x380] ;  /* 0x00007000ff0c77ac */ /* 0x000ee20008000c00 */
[----:B------:R-:W4:Y:S05]  /*0060*/  LDCU.64 UR10, c[0x0][0x358] ;  /* 0x00006b00ff0a77ac */ /* 0x000f2a0008000a00 */
[----:B------:R-:W2:Y:S01]  /*0070*/  LDC R0, c[0x0][0x360] ;  /* 0x0000d800ff007b82 */ /* 0x000ea20000000800 */
[----:B-1----:R-:W-:-:S04]  /*0080*/  UIADD3 UR4, UP0, UPT, UR4, 0x20, URZ ;  /* 0x0000002004047890 */ /* 0x002fc8000ff1e0ff */
[----:B------:R-:W-:Y:S02]  /*0090*/  UIADD3.X UR5, UPT, UPT, URZ, UR5, URZ, UP0, !UPT ;  /* 0x00000005ff057290 */ /* 0x000fe400087fe4ff */
[----:B---3--:R-:W-:Y:S01]  /*00a0*/  UIADD3 UR8, UP0, UPT, UR12, 0x40000, URZ ;  /* 0x000400000c087890 */ /* 0x008fe2000ff1e0ff */
[----:B------:R-:W-:Y:S01]  /*00b0*/  IMAD.U32 R11, RZ, RZ, UR4 ;  /* 0x00000004ff0b7e24 */ /* 0x000fe2000f8e00ff */
[----:B------:R-:W-:Y:S02]  /*00c0*/  UIADD3 UR6, UP1, UPT, UR14, 0x40000, URZ ;  /* 0x000400000e067890 */ /* 0x000fe4000ff3e0ff */
[----:B------:R-:W-:Y:S01]  /*00d0*/  MOV R24, UR5 ;  /* 0x0000000500187c02 */ /* 0x000fe20008000f00 */
[----:B------:R-:W-:Y:S01]  /*00e0*/  UIADD3.X UR9, UPT, UPT, URZ, UR13, URZ, UP0, !UPT ;  /* 0x0000000dff097290 */ /* 0x000fe200087fe4ff */
[----:B0-----:R-:W-:Y:S01]  /*00f0*/  LOP3.LUT R20, R3, 0x1f, RZ, 0xc0, !PT ;  /* 0x0000001f03147812 */ /* 0x001fe200078ec0ff */
[----:B------:R-:W-:Y:S01]  /*0100*/  UIADD3.X UR7, UPT, UPT, URZ, UR15, URZ, UP1, !UPT ;  /* 0x0000000fff077290 */ /* 0x000fe20008ffe4ff */
[----:B--2---:R-:W-:Y:S01]  /*0110*/  IMAD R0, R0, UR16, R3 ;  /* 0x0000001000007c24 */ /* 0x004fe2000f8e0203 */
[----:B------:R-:W-:Y:S01]  /*0120*/  UMOV UR4, URZ ;  /* 0x000000ff00047c82 */ /* 0x000fe20008000000 */
[----:B----4-:R-:W-:-:S13]  /*0130*/  ISETP.NE.AND P0, PT, R20, RZ, PT ;  /* 0x000000ff1400720c */ /* 0x010fda0003f05270 */
.L_x_32:
[----:B------:R-:W-:Y:S02]  /*0140*/  IMAD.U32 R2, RZ, RZ, UR8 ;  /* 0x00000008ff027e24 */ /* 0x000fe4000f8e00ff */
[----:B------:R-:W-:Y:S02]  /*0150*/  IMAD.U32 R3, RZ, RZ, UR9 ;  /* 0x00000009ff037e24 */ /* 0x000fe4000f8e00ff */
[----:B------:R-:W-:-:S05]  /*0160*/  IMAD.WIDE R2, R0, 0x4, R2 ;  /* 0x0000000400027825 */ /* 0x000fca00078e0202 */
[----:B------:R-:W2:Y:S04]  /*0170*/  LDG.E R4, desc[UR10][R2.64+-0x40000] ;  /* 0xfc00000a02047981 */ /* 0x000ea8000c1e1900 */
[----:B------:R-:W3:Y:S01]  /*0180*/  LDG.E R5, desc[UR10][R2.64+-0x38000] ;  /* 0xfc80000a02057981 */ /* 0x000ee2000c1e1900 */
[----:B------:R-:W-:Y:S03]  /*0190*/  BSSY.RECONVERGENT B0, `(.L_x_0) ;  /* 0x0000025000007945 */ /* 0x000fe60003800200 */
[----:B------:R-:W5:Y:S04]  /*01a0*/  LDG.E R22, desc[UR10][R2.64+-0x30000] ;  /* 0xfd00000a02167981 */ /* 0x000f68000c1e1900 */
        /* <DEDUP_REMOVED lines=8> */
[----:B------:R-:W5:Y:S01]  /*0230*/  LDG.E R14, desc[UR10][R2.64+0x38000] ;  /* 0x0380000a020e7981 */ /* 0x000f62000c1e1900 */
[----:B--2---:R-:W-:-:S05]  /*0240*/  IADD3 R4, PT, PT, R4, R9, RZ ;  /* 0x0000000904047210 */ /* 0x004fca0007ffe0ff */
[----:B------:R-:W0:Y:S02]  /*0250*/  SHFL.DOWN PT, R7, R4, 0x10, 0x1f ;  /* 0x0a001f0004077f89 */ /* 0x000e2400000e0000 */
[----:B0-----:R-:W-:-:S05]  /*0260*/  IMAD.IADD R7, R4, 0x1, R7 ;  /* 0x0000000104077824 */ /* 0x001fca00078e0207 */
[----:B------:R-:W0:Y:S02]  /*0270*/  SHFL.DOWN PT, R6, R7, 0x8, 0x1f ;  /* 0x09001f0007067f89 */ /* 0x000e2400000e0000 */
[----:B0-----:R-:W-:Y:S01]  /*0280*/  IMAD.IADD R6, R7, 0x1, R6 ;  /* 0x0000000107067824 */ /* 0x001fe200078e0206 */
[----:B---3--:R-:W-:Y:S01]  /*0290*/  IADD3 R5, PT, PT, R5, R4, RZ ;  /* 0x0000000405057210 */ /* 0x008fe20007ffe0ff */
[----:B------:R-:W5:Y:S04]  /*02a0*/  LDG.E R7, desc[UR10][R2.64+0x28000] ;  /* 0x0280000a02077981 */ /* 0x000f68000c1e1900 */
[----:B------:R-:W0:Y:S02]  /*02b0*/  SHFL.DOWN PT, R9, R6, 0x4, 0x1f ;  /* 0x08801f0006097f89 */ /* 0x000e2400000e0000 */
[----:B0-----:R-:W-:-:S02]  /*02c0*/  IADD3 R9, PT, PT, R6, R9, RZ ;  /* 0x0000000906097210 */ /* 0x001fc40007ffe0ff */
[----:B------:R-:W5:Y:S04]  /*02d0*/  LDG.E R6, desc[UR10][R2.64+0x30000] ;  /* 0x0300000a02067981 */ /* 0x000f68000c1e1900 */
[----:B------:R-:W0:Y:S02]  /*02e0*/  SHFL.DOWN PT, R8, R9, 0x2, 0x1f ;  /* 0x08401f0009087f89 */ /* 0x000e2400000e0000 */
[----:B0-----:R-:W-:Y:S02]  /*02f0*/  IMAD.IADD R17, R9, 0x1, R8 ;  /* 0x0000000109117824 */ /* 0x001fe400078e0208 */
[----:B------:R-:W5:Y:S04]  /*0300*/  LDG.E R9, desc[UR10][R2.64+0x18000] ;  /* 0x0180000a02097981 */ /* 0x000f68000c1e1900 */
[----:B------:R-:W0:Y:S04]  /*0310*/  SHFL.DOWN PT, R19, R17, 0x1, 0x1f ;  /* 0x08201f0011137f89 */ /* 0x000e2800000e0000 */
[----:B------:R1:W5:Y:S02]  /*0320*/  LDG.E R8, desc[UR10][R2.64+0x20000] ;  /* 0x0200000a02087981 */ /* 0x000364000c1e1900 */
[----:B-1----:R-:W-:-:S02]  /*0330*/  IMAD.MOV.U32 R2, RZ, RZ, R11 ;  /* 0x000000ffff027224 */ /* 0x002fc400078e000b */
[----:B------:R-:W-:Y:S02]  /*0340*/  IMAD.MOV.U32 R3, RZ, RZ, R24 ;  /* 0x000000ffff037224 */ /* 0x000fe400078e0018 */
[----:B0-----:R-:W-:Y:S01]  /*0350*/  IMAD.IADD R19, R17, 0x1, R19 ;  /* 0x0000000111137824 */ /* 0x001fe200078e0213 */
[----:B------:R-:W-:Y:S06]  /*0360*/  @P0 BRA `(.L_x_1) ;  /* 0x00000000001c0947 */ /* 0x000fec0003800000 */
[----:B------:R-:W0:Y:S01]  /*0370*/  S2R R11, SR_LANEID ;  /* 0x00000000000b7919 */ /* 0x000e220000000000 */
[----:B------:R-:W1:Y:S01]  /*0380*/  REDUX.SUM UR12, R19 ;  /* 0x00000000130c73c4 */ /* 0x000e62000000c000 */
[----:B------:R-:W-:Y:S02]  /*0390*/  VOTEU.ANY UR5, UPT, PT ;  /* 0x0000000000057886 */ /* 0x000fe400038e0100 */
[----:B------:R-:W-:-:S06]  /*03a0*/  UFLO.U32 UR5, UR5 ;  /* 0x00000005000572bd */ /* 0x000fcc00080e0000 */
[----:B0-----:R-:W-:Y:S02]  /*03b0*/  ISETP.EQ.U32.AND P1, PT, R11, UR5, PT ;  /* 0x000000050b007c0c */ /* 0x001fe4000bf22070 */
[----:B-1----:R-:W-:-:S11]  /*03c0*/  MOV R11, UR12 ;  /* 0x0000000c000b7c02 */ /* 0x002fd60008000f00 */
[----:B------:R0:W-:Y:S02]  /*03d0*/  @P1 REDG.E.ADD.STRONG.GPU desc[UR10][R2.64+-0x20], R11 ;  /* 0xffffe00b0200198e */ /* 0x0001e4000c12e10a */
.L_x_1:
[----:B------:R-:W-:Y:S05]  /*03e0*/  BSYNC.RECONVERGENT B0 ;  /* 0x0000000000007941 */ /* 0x000fea0003800200 */
.L_x_0:
[----:B------:R-:W1:Y:S01]  /*03f0*/  SHFL.DOWN PT, R24, R5, 0x10, 0x1f ;  /* 0x0a001f0005187f89 */ /* 0x000e6200000e0000 */
[----:B------:R-:W-:Y:S01]  /*0400*/  BSSY.RECONVERGENT B0, `(.L_x_2) ;  /* 0x0000013000007945 */ /* 0x000fe20003800200 */
[----:B-1----:R-:W-:-:S05]  /*0410*/  IMAD.IADD R24, R5, 0x1, R24 ;  /* 0x0000000105187824 */ /* 0x002fca00078e0218 */
[----:B0-----:R-:W0:Y:S02]  /*0420*/  SHFL.DOWN PT, R11, R24, 0x8, 0x1f ;  /* 0x09001f00180b7f89 */ /* 0x001e2400000e0000 */
[----:B0-----:R-:W-:-:S05]  /*0430*/  IMAD.IADD R17, R24, 0x1, R11 ;  /* 0x0000000118117824 */ /* 0x001fca00078e020b */
[----:B------:R-:W0:Y:S02]  /*0440*/  SHFL.DOWN PT, R11, R17, 0x4, 0x1f ;  /* 0x08801f00110b7f89 */ /* 0x000e2400000e0000 */
[----:B0-----:R-:W-:-:S05]  /*0450*/  IADD3 R19, PT, PT, R17, R11, RZ ;  /* 0x0000000b11137210 */ /* 0x001fca0007ffe0ff */
[----:B------:R-:W0:Y:S02]  /*0460*/  SHFL.DOWN PT, R11, R19, 0x2, 0x1f ;  /* 0x08401f00130b7f89 */ /* 0x000e2400000e0000 */
[----:B0-----:R-:W-:Y:S02]  /*0470*/  IMAD.IADD R21, R19, 0x1, R11 ;  /* 0x0000000113157824 */ /* 0x001fe400078e020b */
[----:B-----5:R-:W-:-:S03]  /*0480*/  IMAD.IADD R11, R22, 0x1, R5 ;  /* 0x00000001160b7824 */ /* 0x020fc600078e0205 */
[----:B------:R-:W0:Y:S02]  /*0490*/  SHFL.DOWN PT, R23, R21, 0x1, 0x1f ;  /* 0x08201f0015177f89 */ /* 0x000e2400000e0000 */
[----:B0-----:R-:W-:Y:S01]  /*04a0*/  IADD3 R23, PT, PT, R21, R23, RZ ;  /* 0x0000001715177210 */ /* 0x001fe20007ffe0ff */
[----:B------:R-:W-:Y:S06]  /*04b0*/  @P0 BRA `(.L_x_3) ;  /* 0x00000000001c0947 */ /* 0x000fec0003800000 */
[----:B------:R-:W0:Y:S01]  /*04c0*/  S2R R17, SR_LANEID ;  /* 0x0000000000117919 */ /* 0x000e220000000000 */
[----:B------:R-:W1:Y:S01]  /*04d0*/  REDUX.SUM UR12, R23 ;  /* 0x00000000170c73c4 */ /* 0x000e62000000c000 */
[----:B------:R-:W-:Y:S02]  /*04e0*/  VOTEU.ANY UR5, UPT, PT ;  /* 0x0000000000057886 */ /* 0x000fe400038e0100 */
[----:B------:R-:W-:-:S06]  /*04f0*/  UFLO.U32 UR5, UR5 ;  /* 0x00000005000572bd */ /* 0x000fcc00080e0000 */
[----:B0-----:R-:W-:Y:S01]  /*0500*/  ISETP.EQ.U32.AND P0, PT, R17, UR5, PT ;  /* 0x0000000511007c0c */ /* 0x001fe2000bf02070 */
[----:B-1----:R-:W-:-:S12]  /*0510*/  IMAD.U32 R17, RZ, RZ, UR12 ;  /* 0x0000000cff117e24 */ /* 0x002fd8000f8e00ff */
[----:B------:R0:W-:Y:S02]  /*0520*/  @P0 REDG.E.ADD.STRONG.GPU desc[UR10][R2.64+-0x1c], R17 ;  /* 0xffffe4110200098e */ /* 0x0001e4000c12e10a */
.L_x_3:
[----:B------:R-:W-:Y:S05]  /*0530*/  BSYNC.RECONVERGENT B0 ;  /* 0x0000000000007941 */ /* 0x000fea0003800200 */
.L_x_2:
[----:B------:R-:W1:Y:S01]  /*0540*/  SHFL.DOWN PT, R22, R11, 0x10, 0x1f ;  /* 0x0a001f000b167f89 */ /* 0x000e6200000e0000 */
[----:B------:R-:W-:Y:S01]  /*0550*/  ISETP.NE.AND P0, PT, R20, RZ, PT ;  /* 0x000000ff1400720c */ /* 0x000fe20003f05270 */
[----:B------:R-:W-:Y:S01]  /*0560*/  BSSY.RECONVERGENT B0, `(.L_x_4) ;  /* 0x0000013000007945 */ /* 0x000fe20003800200 */
[----:B------:R-:W-:Y:S01]  /*0570*/  IADD3 R13, PT, PT, R13, R11, RZ ;  /* 0x0000000b0d0d7210 */ /* 0x000fe20007ffe0ff */
[----:B-1----:R-:W-:-:S05]  /*0580*/  IMAD.IADD R22, R11, 0x1, R22 ;  /* 0x000000010b167824 */ /* 0x002fca00078e0216 */
[----:B0-----:R-:W0:Y:S02]  /*0590*/  SHFL.DOWN PT, R17, R22, 0x8, 0x1f ;  /* 0x09001f0016117f89 */ /* 0x001e2400000e0000 */
[----:B0-----:R-:W-:-:S05]  /*05a0*/  IADD3 R17, PT, PT, R22, R17, RZ ;  /* 0x0000001116117210 */ /* 0x001fca0007ffe0ff */
[----:B------:R-:W0:Y:S02]  /*05b0*/  SHFL.DOWN PT, R24, R17, 0x4, 0x1f ;  /* 0x08801f0011187f89 */ /* 0x000e2400000e0000 */
[----:B0-----:R-:W-:-:S05]  /*05c0*/  IMAD.IADD R24, R17, 0x1, R24 ;  /* 0x0000000111187824 */ /* 0x001fca00078e0218 */
[----:B------:R-:W0:Y:S02]  /*05d0*/  SHFL.DOWN PT, R19, R24, 0x2, 0x1f ;  /* 0x08401f0018137f89 */ /* 0x000e2400000e0000 */
[----:B0-----:R-:W-:-:S05]  /*05e0*/  IMAD.IADD R19, R24, 0x1, R19 ;  /* 0x0000000118137824 */ /* 0x001fca00078e0213 */
[----:B------:R-:W0:Y:S02]  /*05f0*/  SHFL.DOWN PT, R21, R19, 0x1, 0x1f ;  /* 0x08201f0013157f89 */ /* 0x000e2400000e0000 */
[----:B0-----:R-:W-:Y:S01]  /*0600*/  IMAD.IADD R21, R19, 0x1, R21 ;  /* 0x0000000113157824 */ /* 0x001fe200078e0215 */
        /* <DEDUP_REMOVED lines=8> */
.L_x_5:
[----:B------:R-:W-:Y:S05]  /*0690*/  BSYNC.RECONVERGENT B0 ;  /* 0x0000000000007941 */ /* 0x000fea0003800200 */
.L_x_4:
[----:B------:R-:W1:Y:S01]  /*06a0*/  SHFL.DOWN PT, R22, R13, 0x10, 0x1f ;  /* 0x0a001f000d167f89 */ /* 0x000e6200000e0000 */
[----:B------:R-:W-:Y:S01]  /*06b0*/  BSSY.RECONVERGENT B0, `(.L_x_6) ;  /* 0x0000013000007945 */ /* 0x000fe20003800200 */
[----:B------:R-:W-:Y:S01]  /*06c0*/  IMAD.IADD R15, R15, 0x1, R13 ;  /* 0x000000010f0f7824 */ /* 0x000fe200078e020d */
[----:B-1----:R-:W-:-:S05]  /*06d0*/  IADD3 R22, PT, PT, R13, R22, RZ ;  /* 0x000000160d167210 */ /* 0x002fca0007ffe0ff */
[----:B0-----:R-:W0:Y:S02]  /*06e0*/  SHFL.DOWN PT, R17, R22, 0x8, 0x1f ;  /* 0x09001f0016117f89 */ /* 0x001e2400000e0000 */
[----:B0-----:R-:W-:-:S05]  /*06f0*/  IMAD.IADD R17, R22, 0x1, R17 ;  /* 0x0000000116117824 */ /* 0x001fca00078e0211 */
[----:B------:R-:W0:Y:S02]  /*0700*/  SHFL.DOWN PT, R24, R17, 0x4, 0x1f ;  /* 0x08801f0011187f89 */ /* 0x000e2400000e0000 */
[----:B0-----:R-:W-:-:S05]  /*0710*/  IMAD.IADD R24, R17, 0x1, R24 ;  /* 0x0000000111187824 */ /* 0x001fca00078e0218 */
[----:B------:R-:W0:Y:S02]  /*0720*/  SHFL.DOWN PT, R19, R24, 0x2, 0x1f ;  /* 0x08401f0018137f89 */ /* 0x000e2400000e0000 */
[----:B0-----:R-:W-:-:S05]  /*0730*/  IADD3 R19, PT, PT, R24, R19, RZ ;  /* 0x0000001318137210 */ /* 0x001fca0007ffe0ff */
[----:B------:R-:W0:Y:S02]  /*0740*/  SHFL.DOWN PT, R21, R19, 0x1, 0x1f ;  /* 0x08201f0013157f89 */ /* 0x000e2400000e0000 */
        /* <DEDUP_REMOVED lines=9> */
.L_x_7:
[----:B------:R-:W-:Y:S05]  /*07e0*/  BSYNC.RECONVERGENT B0 ;  /* 0x0000000000007941 */ /* 0x000fea0003800200 */
.L_x_6:
        /* <DEDUP_REMOVED lines=9> */
[----:B------:R-:W-:-:S03]  /*0880*/  IMAD.IADD R17, R28, 0x1, R15 ;  /* 0x000000011c117824 */ /* 0x000fc600078e020f */
        /* <DEDUP_REMOVED lines=10> */
.L_x_9:
[----:B------:R-:W-:Y:S05]  /*0930*/  BSYNC.RECONVERGENT B0 ;  /* 0x0000000000007941 */ /* 0x000fea0003800200 */
.L_x_8:
[----:B------:R-:W1:Y:S01]  /*0940*/  SHFL.DOWN PT, R22, R17, 0x10, 0x1f ;  /* 0x0a001f0011167f89 */ /* 0x000e6200000e0000 */
[----:B------:R-:W-:Y:S01]  /*0950*/  BSSY.RECONVERGENT B0, `(.L_x_10) ;  /* 0x0000013000007945 */ /* 0x000fe20003800200 */
[----:B-1----:R-:W-:-:S05]  /*0960*/  IADD3 R22, PT, PT, R17, R22, RZ ;  /* 0x0000001611167210 */ /* 0x002fca0007ffe0ff */
[----:B0-----:R-:W0:Y:S02]  /*0970*/  SHFL.DOWN PT, R19, R22, 0x8, 0x1f ;  /* 0x09001f0016137f89 */ /* 0x001e2400000e0000 */
[----:B0-----:R-:W-:-:S05]  /*0980*/  IMAD.IADD R21, R22, 0x1, R19 ;  /* 0x0000000116157824 */ /* 0x001fca00078e0213 */
[----:B------:R-:W0:Y:S02]  /*0990*/  SHFL.DOWN PT, R24, R21, 0x4, 0x1f ;  /* 0x08801f0015187f89 */ /* 0x000e2400000e0000 */
[----:B0-----:R-:W-:-:S05]  /*09a0*/  IADD3 R24, PT, PT, R21, R24, RZ ;  /* 0x0000001815187210 */ /* 0x001fca0007ffe0ff */
[----:B------:R-:W0:Y:S02]  /*09b0*/  SHFL.DOWN PT, R19, R24, 0x2, 0x1f ;  /* 0x08401f0018137f89 */ /* 0x000e2400000e0000 */
[----:B0-----:R-:W-:Y:S01]  /*09c0*/  IMAD.IADD R23, R24, 0x1, R19 ;  /* 0x0000000118177824 */ /* 0x001fe200078e0213 */
[----:B------:R-:W-:-:S04]  /*09d0*/  IADD3 R19, PT, PT, R26, R17, RZ ;  /* 0x000000111a137210 */ /* 0x000fc80007ffe0ff */
        /* <DEDUP_REMOVED lines=10> */
.L_x_11:
[----:B------:R-:W-:Y:S05]  /*0a80*/  BSYNC.RECONVERGENT B0 ;  /* 0x0000000000007941 */ /* 0x000fea0003800200 */
.L_x_10:
[----:B------:R-:W1:Y:S01]  /*0a90*/  SHFL.DOWN PT, R22, R19, 0x10, 0x1f ;  /* 0x0a001f0013167f89 */ /* 0x000e6200000e0000 */
[----:B------:R-:W-:Y:S01]  /*0aa0*/  BSSY.RECONVERGENT B0, `(.L_x_12) ;  /* 0x0000013000007945 */ /* 0x000fe20003800200 */
[----:B-1----:R-:W-:-:S05]  /*0ab0*/  IMAD.IADD R22, R19, 0x1, R22 ;  /* 0x0000000113167824 */ /* 0x002fca00078e0216 */
[----:B0-----:R-:W0:Y:S02]  /*0ac0*/  SHFL.DOWN PT, R21, R22, 0x8, 0x1f ;  /* 0x09001f0016157f89 */ /* 0x001e2400000e0000 */
[----:B0-----:R-:W-:-:S05]  /*0ad0*/  IADD3 R23, PT, PT, R22, R21, RZ ;  /* 0x0000001516177210 */ /* 0x001fca0007ffe0ff */
[----:B------:R-:W0:Y:S02]  /*0ae0*/  SHFL.DOWN PT, R24, R23, 0x4, 0x1f ;  /* 0x08801f0017187f89 */ /* 0x000e2400000e0000 */
[----:B0-----:R-:W-:-:S05]  /*0af0*/  IMAD.IADD R24, R23, 0x1, R24 ;  /* 0x0000000117187824 */ /* 0x001fca00078e0218 */
[----:B------:R-:W0:Y:S02]  /*0b00*/  SHFL.DOWN PT, R21, R24, 0x2, 0x1f ;  /* 0x08401f0018157f89 */ /* 0x000e2400000e0000 */
[----:B0-----:R-:W-:Y:S01]  /*0b10*/  IADD3 R25, PT, PT, R24, R21, RZ ;  /* 0x0000001518197210 */ /* 0x001fe20007ffe0ff */
[----:B------:R-:W-:-:S04]  /*0b20*/  IMAD.IADD R21, R18, 0x1, R19 ;  /* 0x0000000112157824 */ /* 0x000fc800078e0213 */
[----:B------:R-:W0:Y:S02]  /*0b30*/  SHFL.DOWN PT, R26, R25, 0x1, 0x1f ;  /* 0x08201f00191a7f89 */ /* 0x000e2400000e0000 */
[----:B0-----:R-:W-:Y:S01]  /*0b40*/  IADD3 R26, PT, PT, R25, R26, RZ ;  /* 0x0000001a191a7210 */ /* 0x001fe20007ffe0ff */
[----:B------:R-:W-:Y:S06]  /*0b50*/  @P0 BRA `(.L_x_13) ;  /* 0x00000000001c0947 */ /* 0x000fec0003800000 */
[----:B------:R-:W0:Y:S01]  /*0b60*/  S2R R18, SR_LANEID ;  /* 0x0000000000127919 */ /* 0x000e220000000000 */
[----:B------:R-:W1:Y:S01]  /*0b70*/  REDUX.SUM UR12, R26 ;  /* 0x000000001a0c73c4 */ /* 0x000e62000000c000 */
[----:B------:R-:W-:Y:S02]  /*0b80*/  VOTEU.ANY UR5, UPT, PT ;  /* 0x0000000000057886 */ /* 0x000fe400038e0100 */
[----:B------:R-:W-:Y:S01]  /*0b90*/  UFLO.U32 UR5, UR5 ;  /* 0x00000005000572bd */ /* 0x000fe200080e0000 */
[----:B-1----:R-:W-:-:S05]  /*0ba0*/  IMAD.U32 R23, RZ, RZ, UR12 ;  /* 0x0000000cff177e24 */ /* 0x002fca000f8e00ff */
[----:B0-----:R-:W-:-:S13]  /*0bb0*/  ISETP.EQ.U32.AND P1, PT, R18, UR5, PT ;  /* 0x0000000512007c0c */ /* 0x001fda000bf22070 */
[----:B------:R0:W-:Y:S02]  /*0bc0*/  @P1 REDG.E.ADD.STRONG.GPU desc[UR10][R2.64+-0x8], R23 ;  /* 0xfffff8170200198e */ /* 0x0001e4000c12e10a */
.L_x_13:
[----:B------:R-:W-:Y:S05]  /*0bd0*/  BSYNC.RECONVERGENT B0 ;  /* 0x0000000000007941 */ /* 0x000fea0003800200 */
.L_x_12:
        /* <DEDUP_REMOVED lines=16> */
[----:B------:R-:W-:Y:S01]  /*0ce0*/  UFLO.U32 UR5, UR5 ;  /* 0x00000005000572bd */ /* 0x000fe200080e0000 */
[----:B-1----:R-:W-:-:S05]  /*0cf0*/  MOV R25, UR12 ;  /* 0x0000000c00197c02 */ /* 0x002fca0008000f00 */
[----:B0-----:R-:W-:-:S13]  /*0d00*/  ISETP.EQ.U32.AND P1, PT, R16, UR5, PT ;  /* 0x0000000510007c0c */ /* 0x001fda000bf22070 */
[----:B------:R0:W-:Y:S02]  /*0d10*/  @P1 REDG.E.ADD.STRONG.GPU desc[UR10][R2.64+-0x4], R25 ;  /* 0xfffffc190200198e */ /* 0x0001e4000c12e10a */
.L_x_15:
[----:B------:R-:W-:Y:S05]  /*0d20*/  BSYNC.RECONVERGENT B0 ;  /* 0x0000000000007941 */ /* 0x000fea0003800200 */
.L_x_14:
        /* <DEDUP_REMOVED lines=20> */
.L_x_17:
[----:B------:R-:W-:Y:S05]  /*0e70*/  BSYNC.RECONVERGENT B0 ;  /* 0x0000000000007941 */ /* 0x000fea0003800200 */
.L_x_16:
[----:B------:R-:W1:Y:S01]  /*0e80*/  SHFL.DOWN PT, R12, R25, 0x10, 0x1f ;  /* 0x0a001f00190c7f89 */ /* 0x000e6200000e0000 */
[----:B------:R-:W-:Y:S01]  /*0e90*/  BSSY.RECONVERGENT B0, `(.L_x_18) ;  /* 0x0000013000007945 */ /* 0x000fe20003800200 */
[----:B------:R-:W-:Y:S02]  /*0ea0*/  IADD3 R10, PT, PT, R10, R25, RZ ;  /* 0x000000190a0a7210 */ /* 0x000fe40007ffe0ff */
[----:B-1----:R-:W-:-:S05]  /*0eb0*/  IADD3 R12, PT, PT, R25, R12, RZ ;  /* 0x0000000c190c7210 */ /* 0x002fca0007ffe0ff */
[----:B0-----:R-:W0:Y:S02]  /*0ec0*/  SHFL.DOWN PT, R27, R12, 0x8, 0x1f ;  /* 0x09001f000c1b7f89 */ /* 0x001e2400000e0000 */
[----:B0-----:R-:W-:-:S05]  /*0ed0*/  IMAD.IADD R27, R12, 0x1, R27 ;  /* 0x000000010c1b7824 */ /* 0x001fca00078e021b */
[----:B------:R-:W0:Y:S02]  /*0ee0*/  SHFL.DOWN PT, R16, R27, 0x4, 0x1f ;  /* 0x08801f001b107f89 */ /* 0x000e2400000e0000 */
[----:B0-----:R-:W-:-:S05]  /*0ef0*/  IADD3 R16, PT, PT, R27, R16, RZ ;  /* 0x000000101b107210 */ /* 0x001fca0007ffe0ff */
        /* <DEDUP_REMOVED lines=12> */
.L_x_19:
[----:B------:R-:W-:Y:S05]  /*0fc0*/  BSYNC.RECONVERGENT B0 ;  /* 0x0000000000007941 */ /* 0x000fea0003800200 */
.L_x_18:
[----:B0-----:R-:W0:Y:S01]  /*0fd0*/  SHFL.DOWN PT, R27, R10, 0x10, 0x1f ;  /* 0x0a001f000a1b7f89 */ /* 0x001e2200000e0000 */
[----:B------:R-:W-:Y:S01]  /*0fe0*/  BSSY.RECONVERGENT B0, `(.L_x_20) ;  /* 0x0000013000007945 */ /* 0x000fe20003800200 */
[----:B0-----:R-:W-:-:S05]  /*0ff0*/  IMAD.IADD R12, R10, 0x1, R27 ;  /* 0x000000010a0c7824 */ /* 0x001fca00078e021b */
[----:B------:R-:W0:Y:S02]  /*1000*/  SHFL.DOWN PT, R27, R12, 0x8, 0x1f ;  /* 0x09001f000c1b7f89 */ /* 0x000e2400000e0000 */
        /* <DEDUP_REMOVED lines=16> */
.L_x_21:
[----:B------:R-:W-:Y:S05]  /*1110*/  BSYNC.RECONVERGENT B0 ;  /* 0x0000000000007941 */ /* 0x000fea0003800200 */
.L_x_20:
        /* <DEDUP_REMOVED lines=20> */
.L_x_23:
[----:B------:R-:W-:Y:S05]  /*1260*/  BSYNC.RECONVERGENT B0 ;  /* 0x0000000000007941 */ /* 0x000fea0003800200 */
.L_x_22:
        /* <DEDUP_REMOVED lines=20> */
.L_x_25:
[----:B------:R-:W-:Y:S05]  /*13b0*/  BSYNC.RECONVERGENT B0 ;  /* 0x0000000000007941 */ /* 0x000fea0003800200 */
.L_x_24:
[----:B------:R-:W0:Y:S01]  /*13c0*/  SHFL.DOWN PT, R12, R29, 0x10, 0x1f ;  /* 0x0a001f001d0c7f89 */ /* 0x000e2200000e0000 */
[----:B------:R-:W-:Y:S01]  /*13d0*/  BSSY.RECONVERGENT B0, `(.L_x_26) ;  /* 0x0000013000007945 */ /* 0x000fe20003800200 */
[----:B0-----:R-:W-:-:S05]  /*13e0*/  IADD3 R7, PT, PT, R29, R12, RZ ;  /* 0x0000000c1d077210 */ /* 0x001fca0007ffe0ff */
[----:B------:R-:W0:Y:S02]  /*13f0*/  SHFL.DOWN PT, R12, R7, 0x8, 0x1f ;  /* 0x09001f00070c7f89 */ /* 0x000e2400000e0000 */
        /* <DEDUP_REMOVED lines=16> */
.L_x_27:
[----:B------:R-:W-:Y:S05]  /*1500*/  BSYNC.RECONVERGENT B0 ;  /* 0x0000000000007941 */ /* 0x000fea0003800200 */
.L_x_26:
[----:B0-----:R-:W0:Y:S01]  /*1510*/  SHFL.DOWN PT, R7, R12, 0x10, 0x1f ;  /* 0x0a001f000c077f89 */ /* 0x001e2200000e0000 */
[----:B------:R-:W-:Y:S01]  /*1520*/  BSSY.RECONVERGENT B0, `(.L_x_28) ;  /* 0x0000013000007945 */ /* 0x000fe20003800200 */
[----:B------:R-:W-:Y:S02]  /*1530*/  IMAD.IADD R14, R14, 0x1, R12 ;  /* 0x000000010e0e7824 */ /* 0x000fe400078e020c */
[----:B0-----:R-:W-:-:S05]  /*1540*/  IMAD.IADD R7, R12, 0x1, R7 ;  /* 0x000000010c077824 */ /* 0x001fca00078e0207 */
[----:B------:R-:W0:Y:S02]  /*1550*/  SHFL.DOWN PT, R6, R7, 0x8, 0x1f ;  /* 0x09001f0007067f89 */ /* 0x000e2400000e0000 */
[----:B0-----:R-:W-:-:S05]  /*1560*/  IADD3 R6, PT, PT, R7, R6, RZ ;  /* 0x0000000607067210 */ /* 0x001fca0007ffe0ff */
[----:B------:R-:W0:Y:S02]  /*1570*/  SHFL.DOWN PT, R9, R6, 0x4, 0x1f ;  /* 0x08801f0006097f89 */ /* 0x000e2400000e0000 */
[----:B0-----:R-:W-:-:S05]  /*1580*/  IMAD.IADD R9, R6, 0x1, R9 ;  /* 0x0000000106097824 */ /* 0x001fca00078e0209 */
[----:B------:R-:W0:Y:S02]  /*1590*/  SHFL.DOWN PT, R16, R9, 0x2, 0x1f ;  /* 0x08401f0009107f89 */ /* 0x000e2400000e0000 */
[----:B0-----:R-:W-:-:S05]  /*15a0*/  IADD3 R16, PT, PT, R9, R16, RZ ;  /* 0x0000001009107210 */ /* 0x001fca0007ffe0ff */
        /* <DEDUP_REMOVED lines=10> */
.L_x_29:
[----:B------:R-:W-:Y:S05]  /*1650*/  BSYNC.RECONVERGENT B0 ;  /* 0x0000000000007941 */ /* 0x000fea0003800200 */
.L_x_28:
[----:B0-----:R-:W0:Y:S01]  /*1660*/  SHFL.DOWN PT, R7, R14, 0x10, 0x1f ;  /* 0x0a001f000e077f89 */ /* 0x001e2200000e0000 */
        /* <DEDUP_REMOVED lines=8> */
[----:B------:R-:W-:-:S04]  /*16f0*/  MOV R9, R14 ;  /* 0x0000000e00097202 */ /* 0x000fc80000000f00 */
        /* <DEDUP_REMOVED lines=10> */
.L_x_31:
[----:B------:R-:W-:Y:S05]  /*17a0*/  BSYNC.RECONVERGENT B0 ;  /* 0x0000000000007941 */ /* 0x000fea0003800200 */
.L_x_30:
[----:B0-----:R-:W-:Y:S01]  /*17b0*/  MOV R7, UR7 ;  /* 0x0000000700077c02 */ /* 0x001fe20008000f00 */
[----:B------:R-:W-:Y:S01]  /*17c0*/  IMAD.U32 R6, RZ, RZ, UR6 ;  /* 0x00000006ff067e24 */ /* 0x000fe2000f8e00ff */
[----:B------:R-:W-:-:S03]  /*17d0*/  UIADD3 UR4, UPT, UPT, UR4, 0x1, URZ ;  /* 0x0000000104047890 */ /* 0x000fc6000fffe0ff */
[C---:B------:R-:W-:Y:S01]  /*17e0*/  IMAD.WIDE R6, R0.reuse, 0x4, R6 ;  /* 0x0000000400067825 */ /* 0x040fe200078e0206 */
[----:B------:R-:W-:Y:S01]  /*17f0*/  UISETP.NE.AND UP0, UPT, UR4, 0x200, UPT ;  /* 0x000002000400788c */ /* 0x000fe2000bf05270 */
[----:B------:R-:W-:-:S03]  /*1800*/  IADD3 R0, PT, PT, R0, 0x20000, RZ ;  /* 0x0002000000007810 */ /* 0x000fc60007ffe0ff */
[----:B------:R-:W-:Y:S04]  /*1810*/  STG.E desc[UR10][R6.64+-0x40000], R4 ;  /* 0xfc00000406007986 */ /* 0x000fe8000c10190a */
        /* <DEDUP_REMOVED lines=14> */
[----:B------:R0:W-:Y:S02]  /*1900*/  STG.E desc[UR10][R6.64+-0x30000], R11 ;  /* 0xfd00000b06007986 */ /* 0x0001e4000c10190a */
[----:B0-----:R-:W-:-:S05]  /*1910*/  IADD3 R11, P1, PT, R2, 0x40, RZ ;  /* 0x00000040020b7810 */ /* 0x001fca0007f3e0ff */
[----:B------:R-:W-:Y:S01]  /*1920*/  IMAD.X R24, RZ, RZ, R3, P1 ;  /* 0x000000ffff187224 */ /* 0x000fe200008e0603 */
[----:B------:R-:W-:Y:S07]  /*1930*/  BRA.U UP0, `(.L_x_32) ;  /* 0xffffffe900007547 */ /* 0x000fee000b83ffff */
[----:B------:R-:W-:Y:S05]  /*1940*/  EXIT ;  /* 0x000000000000794d */ /* 0x000fea0003800000 */
.L_x_33:
[----:B------:R-:W-:-:S00]  /*1950*/  BRA `(.L_x_33) ;  /* 0xfffffffc00fc7947 */ /* 0x000fc0000383ffff */
[----:B------:R-:W-:-:S00]  /*1960*/  NOP ;  /* 0x0000000000007918 */ /* 0x000fc00000000000 */
        /* <DEDUP_REMOVED lines=9> */
.L_x_34:


//--------------------- .nv.shared.reserved.0     --------------------------
	.section	.nv.shared.reserved.0,"aw",@nobits
	.weak		__nv_reservedSMEM_offset_0_alias
	.size		__nv_reservedSMEM_offset_0_alias, 0, 64
	.other		__nv_reservedSMEM_offset_0_alias,@"STO_CUDA_RESERVED_SHARED STV_DEFAULT"
__nv_reservedSMEM_offset_0_alias:
	.zero		0
	.zero		64


//--------------------- .nv.constant0._Z6kernelPiS_S_ --------------------------
	.section	.nv.constant0._Z6kernelPiS_S_,"a",@progbits
	.sectionflags	@""
	.align	4
.nv.constant0._Z6kernelPiS_S_:
	.zero		920


//--------------------- SYMBOLS --------------------------

	.type		.nv.reservedSmem.offset0,@object
	.size		.nv.reservedSmem.offset0,0x4
